//
// Generated by NVIDIA NVVM Compiler
//
// Compiler Build ID: CL-36424714
// Cuda compilation tools, release 13.0, V13.0.88
// Based on NVVM 20.0.0
//

.version 9.0
.target sm_100
.address_size 64

	// .globl	_Z20MultMatrizVectKernelPfS_S_i

.visible .entry _Z20MultMatrizVectKernelPfS_S_i(
	.param .u64 .ptr .align 1 _Z20MultMatrizVectKernelPfS_S_i_param_0,
	.param .u64 .ptr .align 1 _Z20MultMatrizVectKernelPfS_S_i_param_1,
	.param .u64 .ptr .align 1 _Z20MultMatrizVectKernelPfS_S_i_param_2,
	.param .u32 _Z20MultMatrizVectKernelPfS_S_i_param_3
)
{
	.reg .pred 	%p<12>;
	.reg .b32 	%r<35>;
	.reg .b32 	%f<99>;
	.reg .b64 	%rd<31>;

	ld.param.u64 	%rd12, [_Z20MultMatrizVectKernelPfS_S_i_param_0];
	ld.param.u64 	%rd13, [_Z20MultMatrizVectKernelPfS_S_i_param_1];
	ld.param.u64 	%rd11, [_Z20MultMatrizVectKernelPfS_S_i_param_2];
	ld.param.u32 	%r23, [_Z20MultMatrizVectKernelPfS_S_i_param_3];
	cvta.to.global.u64 	%rd1, %rd13;
	cvta.to.global.u64 	%rd2, %rd12;
	mov.u32 	%r1, %ctaid.x;
	mul.lo.s32 	%r2, %r23, %r1;
	mul.lo.s32 	%r24, %r23, %r23;
	setp.ge.s32 	%p1, %r2, %r24;
	setp.lt.s32 	%p2, %r23, 1;
	or.pred  	%p3, %p1, %p2;
	@%p3 bra 	$L__BB0_13;
	cvta.to.global.u64 	%rd14, %rd11;
	mul.wide.u32 	%rd15, %r1, 4;
	add.s64 	%rd3, %rd14, %rd15;
	ld.global.f32 	%f95, [%rd3];
	and.b32  	%r3, %r23, 15;
	setp.lt.u32 	%p4, %r23, 16;
	mov.b32 	%r31, 0;
	@%p4 bra 	$L__BB0_4;
	and.b32  	%r31, %r23, 2147483632;
	neg.s32 	%r29, %r31;
	add.s64 	%rd4, %rd2, 32;
	add.s64 	%rd29, %rd1, 32;
	mov.u32 	%r28, %r2;
$L__BB0_3:
	.pragma "nounroll";
	mul.wide.s32 	%rd16, %r28, 4;
	add.s64 	%rd17, %rd4, %rd16;
	ld.global.f32 	%f11, [%rd17+-32];
	ld.global.f32 	%f12, [%rd29+-32];
	fma.rn.f32 	%f13, %f11, %f12, %f95;
	st.global.f32 	[%rd3], %f13;
	ld.global.f32 	%f14, [%rd17+-28];
	ld.global.f32 	%f15, [%rd29+-28];
	fma.rn.f32 	%f16, %f14, %f15, %f13;
	st.global.f32 	[%rd3], %f16;
	ld.global.f32 	%f17, [%rd17+-24];
	ld.global.f32 	%f18, [%rd29+-24];
	fma.rn.f32 	%f19, %f17, %f18, %f16;
	st.global.f32 	[%rd3], %f19;
	ld.global.f32 	%f20, [%rd17+-20];
	ld.global.f32 	%f21, [%rd29+-20];
	fma.rn.f32 	%f22, %f20, %f21, %f19;
	st.global.f32 	[%rd3], %f22;
	ld.global.f32 	%f23, [%rd17+-16];
	ld.global.f32 	%f24, [%rd29+-16];
	fma.rn.f32 	%f25, %f23, %f24, %f22;
	st.global.f32 	[%rd3], %f25;
	ld.global.f32 	%f26, [%rd17+-12];
	ld.global.f32 	%f27, [%rd29+-12];
	fma.rn.f32 	%f28, %f26, %f27, %f25;
	st.global.f32 	[%rd3], %f28;
	ld.global.f32 	%f29, [%rd17+-8];
	ld.global.f32 	%f30, [%rd29+-8];
	fma.rn.f32 	%f31, %f29, %f30, %f28;
	st.global.f32 	[%rd3], %f31;
	ld.global.f32 	%f32, [%rd17+-4];
	ld.global.f32 	%f33, [%rd29+-4];
	fma.rn.f32 	%f34, %f32, %f33, %f31;
	st.global.f32 	[%rd3], %f34;
	ld.global.f32 	%f35, [%rd17];
	ld.global.f32 	%f36, [%rd29];
	fma.rn.f32 	%f37, %f35, %f36, %f34;
	st.global.f32 	[%rd3], %f37;
	ld.global.f32 	%f38, [%rd17+4];
	ld.global.f32 	%f39, [%rd29+4];
	fma.rn.f32 	%f40, %f38, %f39, %f37;
	st.global.f32 	[%rd3], %f40;
	ld.global.f32 	%f41, [%rd17+8];
	ld.global.f32 	%f42, [%rd29+8];
	fma.rn.f32 	%f43, %f41, %f42, %f40;
	st.global.f32 	[%rd3], %f43;
	ld.global.f32 	%f44, [%rd17+12];
	ld.global.f32 	%f45, [%rd29+12];
	fma.rn.f32 	%f46, %f44, %f45, %f43;
	st.global.f32 	[%rd3], %f46;
	ld.global.f32 	%f47, [%rd17+16];
	ld.global.f32 	%f48, [%rd29+16];
	fma.rn.f32 	%f49, %f47, %f48, %f46;
	st.global.f32 	[%rd3], %f49;
	ld.global.f32 	%f50, [%rd17+20];
	ld.global.f32 	%f51, [%rd29+20];
	fma.rn.f32 	%f52, %f50, %f51, %f49;
	st.global.f32 	[%rd3], %f52;
	ld.global.f32 	%f53, [%rd17+24];
	ld.global.f32 	%f54, [%rd29+24];
	fma.rn.f32 	%f55, %f53, %f54, %f52;
	st.global.f32 	[%rd3], %f55;
	ld.global.f32 	%f56, [%rd17+28];
	ld.global.f32 	%f57, [%rd29+28];
	fma.rn.f32 	%f95, %f56, %f57, %f55;
	st.global.f32 	[%rd3], %f95;
	add.s32 	%r29, %r29, 16;
	add.s32 	%r28, %r28, 16;
	add.s64 	%rd29, %rd29, 64;
	setp.ne.s32 	%p5, %r29, 0;
	@%p5 bra 	$L__BB0_3;
$L__BB0_4:
	setp.eq.s32 	%p6, %r3, 0;
	@%p6 bra 	$L__BB0_13;
	and.b32  	%r11, %r23, 7;
	setp.lt.u32 	%p7, %r3, 8;
	@%p7 bra 	$L__BB0_7;
	add.s32 	%r26, %r31, %r2;
	mul.wide.s32 	%rd18, %r26, 4;
	add.s64 	%rd19, %rd2, %rd18;
	ld.global.f32 	%f58, [%rd19];
	mul.wide.u32 	%rd20, %r31, 4;
	add.s64 	%rd21, %rd1, %rd20;
	ld.global.f32 	%f59, [%rd21];
	fma.rn.f32 	%f60, %f58, %f59, %f95;
	st.global.f32 	[%rd3], %f60;
	ld.global.f32 	%f61, [%rd19+4];
	ld.global.f32 	%f62, [%rd21+4];
	fma.rn.f32 	%f63, %f61, %f62, %f60;
	st.global.f32 	[%rd3], %f63;
	ld.global.f32 	%f64, [%rd19+8];
	ld.global.f32 	%f65, [%rd21+8];
	fma.rn.f32 	%f66, %f64, %f65, %f63;
	st.global.f32 	[%rd3], %f66;
	ld.global.f32 	%f67, [%rd19+12];
	ld.global.f32 	%f68, [%rd21+12];
	fma.rn.f32 	%f69, %f67, %f68, %f66;
	st.global.f32 	[%rd3], %f69;
	ld.global.f32 	%f70, [%rd19+16];
	ld.global.f32 	%f71, [%rd21+16];
	fma.rn.f32 	%f72, %f70, %f71, %f69;
	st.global.f32 	[%rd3], %f72;
	ld.global.f32 	%f73, [%rd19+20];
	ld.global.f32 	%f74, [%rd21+20];
	fma.rn.f32 	%f75, %f73, %f74, %f72;
	st.global.f32 	[%rd3], %f75;
	ld.global.f32 	%f76, [%rd19+24];
	ld.global.f32 	%f77, [%rd21+24];
	fma.rn.f32 	%f78, %f76, %f77, %f75;
	st.global.f32 	[%rd3], %f78;
	ld.global.f32 	%f79, [%rd19+28];
	ld.global.f32 	%f80, [%rd21+28];
	fma.rn.f32 	%f95, %f79, %f80, %f78;
	st.global.f32 	[%rd3], %f95;
	add.s32 	%r31, %r31, 8;
$L__BB0_7:
	setp.eq.s32 	%p8, %r11, 0;
	@%p8 bra 	$L__BB0_13;
	and.b32  	%r14, %r23, 3;
	setp.lt.u32 	%p9, %r11, 4;
	@%p9 bra 	$L__BB0_10;
	add.s32 	%r27, %r31, %r2;
	mul.wide.s32 	%rd22, %r27, 4;
	add.s64 	%rd23, %rd2, %rd22;
	ld.global.f32 	%f81, [%rd23];
	mul.wide.u32 	%rd24, %r31, 4;
	add.s64 	%rd25, %rd1, %rd24;
	ld.global.f32 	%f82, [%rd25];
	fma.rn.f32 	%f83, %f81, %f82, %f95;
	st.global.f32 	[%rd3], %f83;
	ld.global.f32 	%f84, [%rd23+4];
	ld.global.f32 	%f85, [%rd25+4];
	fma.rn.f32 	%f86, %f84, %f85, %f83;
	st.global.f32 	[%rd3], %f86;
	ld.global.f32 	%f87, [%rd23+8];
	ld.global.f32 	%f88, [%rd25+8];
	fma.rn.f32 	%f89, %f87, %f88, %f86;
	st.global.f32 	[%rd3], %f89;
	ld.global.f32 	%f90, [%rd23+12];
	ld.global.f32 	%f91, [%rd25+12];
	fma.rn.f32 	%f95, %f90, %f91, %f89;
	st.global.f32 	[%rd3], %f95;
	add.s32 	%r31, %r31, 4;
$L__BB0_10:
	setp.eq.s32 	%p10, %r14, 0;
	@%p10 bra 	$L__BB0_13;
	mul.wide.u32 	%rd26, %r31, 4;
	add.s64 	%rd30, %rd1, %rd26;
	add.s32 	%r34, %r31, %r2;
	neg.s32 	%r33, %r14;
$L__BB0_12:
	.pragma "nounroll";
	mul.wide.s32 	%rd27, %r34, 4;
	add.s64 	%rd28, %rd2, %rd27;
	ld.global.f32 	%f92, [%rd28];
	ld.global.f32 	%f93, [%rd30];
	fma.rn.f32 	%f95, %f92, %f93, %f95;
	st.global.f32 	[%rd3], %f95;
	add.s64 	%rd30, %rd30, 4;
	add.s32 	%r34, %r34, 1;
	add.s32 	%r33, %r33, 1;
	setp.ne.s32 	%p11, %r33, 0;
	@%p11 bra 	$L__BB0_12;
$L__BB0_13:
	ret;

}


// ===== COMPILED SASS (sm_100) =====

	.target	sm_100

	.elftype	@"ET_EXEC"


//--------------------- .note.nv.tkinfo           --------------------------
	.section	.note.nv.tkinfo,"",@"SHT_NOTE"
	.sectionflags	@"SHF_NOTE_NV_TKINFO"
	.tkinfo
        /*0018*/ 	.word	0x00000002
        /*0030*/ 	.string	""
        /*0030*/ 	.string	"ptxas"
        /*0030*/ 	.string	"Cuda compilation tools, release 13.0, V13.0.88"
        /*0030*/ 	.string	"Build cuda_13.0.r13.0/compiler.36424714_0"
        /*0030*/ 	.string	"-arch sm_100 -m 64 "



//--------------------- .note.nv.cuinfo           --------------------------
	.section	.note.nv.cuinfo,"",@"SHT_NOTE"
	.sectionflags	@"SHF_NOTE_NV_CUINFO"
        /*0018*/ 	.short	0x0002
        /*001a*/ 	.short	0x0064
        /*001c*/ 	.short	0x0082
	.zero		2


//--------------------- .nv.info                  --------------------------
	.section	.nv.info,"",@"SHT_CUDA_INFO"
	.align	4


	//----- nvinfo : EIATTR_REGCOUNT
	.align		4
        /*0000*/ 	.byte	0x04, 0x2f
        /*0002*/ 	.short	(.L_1 - .L_0)
	.align		4
.L_0:
        /*0004*/ 	.word	index@(_Z20MultMatrizVectKernelPfS_S_i)
        /*0008*/ 	.word	0x00000016


	//----- nvinfo : EIATTR_FRAME_SIZE
	.align		4
.L_1:
        /*000c*/ 	.byte	0x04, 0x11
        /*000e*/ 	.short	(.L_3 - .L_2)
	.align		4
.L_2:
        /*0010*/ 	.word	index@(_Z20MultMatrizVectKernelPfS_S_i)
        /*0014*/ 	.word	0x00000000


	//----- nvinfo : EIATTR_MIN_STACK_SIZE
	.align		4
.L_3:
        /*0018*/ 	.byte	0x04, 0x12
        /*001a*/ 	.short	(.L_5 - .L_4)
	.align		4
.L_4:
        /*001c*/ 	.word	index@(_Z20MultMatrizVectKernelPfS_S_i)
        /*0020*/ 	.word	0x00000000
.L_5:


//--------------------- .nv.compat                --------------------------
	.section	.nv.compat,"",@"SHT_CUDA_COMPAT_INFO"
	.align	4
        /*0000*/ 	.byte	0x02, 0x09, 0x00, 0x00, 0x02, 0x02, 0x01, 0x00, 0x02, 0x05, 0x05, 0x00, 0x03, 0x07, 0x01, 0x01
        /*0010*/ 	.byte	0x02, 0x03, 0x00, 0x00, 0x02, 0x06, 0x01, 0x00, 0x04, 0x0b, 0x08, 0x00, 0x09, 0x00, 0x00, 0x00
        /*0020*/ 	.byte	0x00, 0x00, 0x00, 0x00


//--------------------- .nv.info._Z20MultMatrizVectKernelPfS_S_i --------------------------
	.section	.nv.info._Z20MultMatrizVectKernelPfS_S_i,"",@"SHT_CUDA_INFO"
	.sectionflags	@""
	.align	4


	//----- nvinfo : EIATTR_CUDA_API_VERSION
	.align		4
        /*0000*/ 	.byte	0x04, 0x37
        /*0002*/ 	.short	(.L_7 - .L_6)
.L_6:
        /*0004*/ 	.word	0x00000082


	//----- nvinfo : EIATTR_KPARAM_INFO
	.align		4
.L_7:
        /*0008*/ 	.byte	0x04, 0x17
        /*000a*/ 	.short	(.L_9 - .L_8)
.L_8:
        /*000c*/ 	.word	0x00000000
        /*0010*/ 	.short	0x0003
        /*0012*/ 	.short	0x0018
        /*0014*/ 	.byte	0x00, 0xf0, 0x11, 0x00


	//----- nvinfo : EIATTR_KPARAM_INFO
	.align		4
.L_9:
        /*0018*/ 	.byte	0x04, 0x17
        /*001a*/ 	.short	(.L_11 - .L_10)
.L_10:
        /*001c*/ 	.word	0x00000000
        /*0020*/ 	.short	0x0002
        /*0022*/ 	.short	0x0010
        /*0024*/ 	.byte	0x00, 0xf5, 0x21, 0x00


	//----- nvinfo : EIATTR_KPARAM_INFO
	.align		4
.L_11:
        /*0028*/ 	.byte	0x04, 0x17
        /*002a*/ 	.short	(.L_13 - .L_12)
.L_12:
        /*002c*/ 	.word	0x00000000
        /*0030*/ 	.short	0x0001
        /*0032*/ 	.short	0x0008
        /*0034*/ 	.byte	0x00, 0xf5, 0x21, 0x00


	//----- nvinfo : EIATTR_KPARAM_INFO
	.align		4
.L_13:
        /*0038*/ 	.byte	0x04, 0x17
        /*003a*/ 	.short	(.L_15 - .L_14)
.L_14:
        /*003c*/ 	.word	0x00000000
        /*0040*/ 	.short	0x0000
        /*0042*/ 	.short	0x0000
        /*0044*/ 	.byte	0x00, 0xf5, 0x21, 0x00


	//----- nvinfo : EIATTR_SPARSE_MMA_MASK
	.align		4
.L_15:
        /*0048*/ 	.byte	0x03, 0x50
        /*004a*/ 	.short	0x0000


	//----- nvinfo : EIATTR_MAXREG_COUNT
	.align		4
        /*004c*/ 	.byte	0x03, 0x1b
        /*004e*/ 	.short	0x00ff


	//----- nvinfo : EIATTR_MERCURY_ISA_VERSION
	.align		4
        /*0050*/ 	.byte	0x03, 0x5f
        /*0052*/ 	.short	0x0101


	//----- nvinfo : EIATTR_VRC_CTA_INIT_COUNT
	.align		4
        /*0054*/ 	.byte	0x02, 0x4a
	.zero		1
	.zero		1


	//----- nvinfo : EIATTR_EXIT_INSTR_OFFSETS
	.align		4
        /*0058*/ 	.byte	0x04, 0x1c
        /*005a*/ 	.short	(.L_17 - .L_16)


	//   ....[0]....
.L_16:
        /*005c*/ 	.word	0x00000070


	//   ....[1]....
        /*0060*/ 	.word	0x00000660


	//   ....[2]....
        /*0064*/ 	.word	0x00000910


	//   ....[3]....
        /*0068*/ 	.word	0x00000ac0


	//   ....[4]....
        /*006c*/ 	.word	0x00000bd0


	//----- nvinfo : EIATTR_CBANK_PARAM_SIZE
	.align		4
.L_17:
        /*0070*/ 	.byte	0x03, 0x19
        /*0072*/ 	.short	0x001c


	//----- nvinfo : EIATTR_PARAM_CBANK
	.align		4
        /*0074*/ 	.byte	0x04, 0x0a
        /*0076*/ 	.short	(.L_19 - .L_18)
	.align		4
.L_18:
        /*0078*/ 	.word	index@(.nv.constant0._Z20MultMatrizVectKernelPfS_S_i)
        /*007c*/ 	.short	0x0380
        /*007e*/ 	.short	0x001c


	//----- nvinfo : EIATTR_SW_WAR
	.align		4
.L_19:
        /*0080*/ 	.byte	0x04, 0x36
        /*0082*/ 	.short	(.L_21 - .L_20)
.L_20:
        /*0084*/ 	.word	0x00000008
.L_21:


//--------------------- .nv.callgraph             --------------------------
	.section	.nv.callgraph,"",@"SHT_CUDA_CALLGRAPH"
	.align	4
	.sectionentsize	8
	.align		4
        /*0000*/ 	.word	0x00000000
	.align		4
        /*0004*/ 	.word	0xffffffff
	.align		4
        /*0008*/ 	.word	0x00000000
	.align		4
        /*000c*/ 	.word	0xfffffffe
	.align		4
        /*0010*/ 	.word	0x00000000
	.align		4
        /*0014*/ 	.word	0xfffffffd
	.align		4
        /*0018*/ 	.word	0x00000000
	.align		4
        /*001c*/ 	.word	0xfffffffc


//--------------------- .text._Z20MultMatrizVectKernelPfS_S_i --------------------------
	.section	.text._Z20MultMatrizVectKernelPfS_S_i,"ax",@progbits
	.align	128
        .global         _Z20MultMatrizVectKernelPfS_S_i
        .type           _Z20MultMatrizVectKernelPfS_S_i,@function
        .size           _Z20MultMatrizVectKernelPfS_S_i,(.L_x_6 - _Z20MultMatrizVectKernelPfS_S_i)
        .other          _Z20MultMatrizVectKernelPfS_S_i,@"STO_CUDA_ENTRY STV_DEFAULT"
_Z20MultMatrizVectKernelPfS_S_i:
.text._Z20MultMatrizVectKernelPfS_S_i:
[----:B------:R-:W-:Y:S01]  /*0000*/  LDC R1, c[0x0][0x37c] ;  /* 0x0000df00ff017b82 */ /* 0x000fe20000000800 */
[----:B------:R-:W0:Y:S07]  /*0010*/  S2R R5, SR_CTAID.X ;  /* 0x0000000000057919 */ /* 0x000e2e0000002500 */
[----:B------:R-:W1:Y:S02]  /*0020*/  LDC R4, c[0x0][0x398] ;  /* 0x0000e600ff047b82 */ /* 0x000e640000000800 */
[CC--:B-1----:R-:W-:Y:S01]  /*0030*/  IMAD R3, R4.reuse, R4.reuse, RZ ;  /* 0x0000000404037224 */ /* 0x0c2fe200078e02ff */
[----:B------:R-:W-:Y:S01]  /*0040*/  ISETP.GE.AND P0, PT, R4, 0x1, PT ;  /* 0x000000010400780c */ /* 0x000fe20003f06270 */
[----:B0-----:R-:W-:-:S05]  /*0050*/  IMAD R0, R5, R4, RZ ;  /* 0x0000000405007224 */ /* 0x001fca00078e02ff */
[----:B------:R-:W-:-:S13]  /*0060*/  ISETP.GE.OR P0, PT, R0, R3, !P0 ;  /* 0x000000030000720c */ /* 0x000fda0004706670 */
[----:B------:R-:W-:Y:S05]  /*0070*/  @P0 EXIT ;  /* 0x000000000000094d */ /* 0x000fea0003800000 */
[----:B------:R-:W0:Y:S01]  /*0080*/  LDC.64 R2, c[0x0][0x390] ;  /* 0x0000e400ff027b82 */ /* 0x000e220000000a00 */
[----:B------:R-:W1:Y:S01]  /*0090*/  LDCU.64 UR12, c[0x0][0x358] ;  /* 0x00006b00ff0c77ac */ /* 0x000e620008000a00 */
[C---:B------:R-:W-:Y:S02]  /*00a0*/  ISETP.GE.U32.AND P1, PT, R4.reuse, 0x10, PT ;  /* 0x000000100400780c */ /* 0x040fe40003f26070 */
[----:B------:R-:W-:Y:S01]  /*00b0*/  LOP3.LUT R12, R4, 0xf, RZ, 0xc0, !PT ;  /* 0x0000000f040c7812 */ /* 0x000fe200078ec0ff */
[----:B------:R-:W-:-:S03]  /*00c0*/  HFMA2 R7, -RZ, RZ, 0, 0 ;  /* 0x00000000ff077431 */ /* 0x000fc600000001ff */
[----:B------:R-:W-:Y:S01]  /*00d0*/  ISETP.NE.AND P0, PT, R12, RZ, PT ;  /* 0x000000ff0c00720c */ /* 0x000fe20003f05270 */
[----:B0-----:R-:W-:-:S05]  /*00e0*/  IMAD.WIDE.U32 R2, R5, 0x4, R2 ;  /* 0x0000000405027825 */ /* 0x001fca00078e0002 */
[----:B-1----:R0:W5:Y:S01]  /*00f0*/  LDG.E R5, desc[UR12][R2.64] ;  /* 0x0000000c02057981 */ /* 0x002162000c1e1900 */
[----:B------:R-:W-:Y:S06]  /*0100*/  @!P1 BRA `(.L_x_0) ;  /* 0x0000000400549947 */ /* 0x000fec0003800000 */
[----:B------:R-:W1:Y:S01]  /*0110*/  LDCU.128 UR8, c[0x0][0x380] ;  /* 0x00007000ff0877ac */ /* 0x000e620008000c00 */
[----:B------:R-:W-:Y:S02]  /*0120*/  LOP3.LUT R7, R4, 0x7ffffff0, RZ, 0xc0, !PT ;  /* 0x7ffffff004077812 */ /* 0x000fe400078ec0ff */
[----:B------:R-:W-:Y:S02]  /*0130*/  MOV R13, R0 ;  /* 0x00000000000d7202 */ /* 0x000fe40000000f00 */
[----:B------:R-:W-:Y:S01]  /*0140*/  IADD3 R6, PT, PT, -R7, RZ, RZ ;  /* 0x000000ff07067210 */ /* 0x000fe20007ffe1ff */
[----:B-1----:R-:W-:Y:S02]  /*0150*/  UIADD3 UR4, UP1, UPT, UR10, 0x20, URZ ;  /* 0x000000200a047890 */ /* 0x002fe4000ff3e0ff */
[----:B------:R-:W-:Y:S02]  /*0160*/  UIADD3 UR6, UP0, UPT, UR8, 0x20, URZ ;  /* 0x0000002008067890 */ /* 0x000fe4000ff1e0ff */
[----:B------:R-:W-:-:S02]  /*0170*/  UIADD3.X UR5, UPT, UPT, URZ, UR11, URZ, UP1, !UPT ;  /* 0x0000000bff057290 */ /* 0x000fc40008ffe4ff */
[----:B------:R-:W-:Y:S01]  /*0180*/  MOV R14, UR4 ;  /* 0x00000004000e7c02 */ /* 0x000fe20008000f00 */
[----:B------:R-:W-:-:S03]  /*0190*/  UIADD3.X UR7, UPT, UPT, URZ, UR9, URZ, UP0, !UPT ;  /* 0x00000009ff077290 */ /* 0x000fc600087fe4ff */
[----:B------:R-:W-:-:S09]  /*01a0*/  MOV R15, UR5 ;  /* 0x00000005000f7c02 */ /* 0x000fd20008000f00 */
.L_x_1:
[----:B------:R-:W-:Y:S02]  /*01b0*/  MOV R10, UR6 ;  /* 0x00000006000a7c02 */ /* 0x000fe40008000f00 */
[----:B------:R-:W-:Y:S02]  /*01c0*/  MOV R11, UR7 ;  /* 0x00000007000b7c02 */ /* 0x000fe40008000f00 */
[----:B------:R-:W-:Y:S02]  /*01d0*/  MOV R8, R14 ;  /* 0x0000000e00087202 */ /* 0x000fe40000000f00 */
[----:B------:R-:W-:Y:S01]  /*01e0*/  MOV R9, R15 ;  /* 0x0000000f00097202 */ /* 0x000fe20000000f00 */
[----:B------:R-:W-:-:S04]  /*01f0*/  IMAD.WIDE R10, R13, 0x4, R10 ;  /* 0x000000040d0a7825 */ /* 0x000fc800078e020a */
[----:B------:R-:W2:Y:S04]  /*0200*/  LDG.E R15, desc[UR12][R8.64+-0x20] ;  /* 0xffffe00c080f7981 */ /* 0x000ea8000c1e1900 */
[----:B------:R-:W2:Y:S02]  /*0210*/  LDG.E R14, desc[UR12][R10.64+-0x20] ;  /* 0xffffe00c0a0e7981 */ /* 0x000ea4000c1e1900 */
[----:B--2--5:R-:W-:-:S05]  /*0220*/  FFMA R15, R14, R15, R5 ;  /* 0x0000000f0e0f7223 */ /* 0x024fca0000000005 */
[----:B------:R1:W-:Y:S04]  /*0230*/  STG.E desc[UR12][R2.64], R15 ;  /* 0x0000000f02007986 */ /* 0x0003e8000c10190c */
[----:B------:R-:W2:Y:S04]  /*0240*/  LDG.E R14, desc[UR12][R10.64+-0x1c] ;  /* 0xffffe40c0a0e7981 */ /* 0x000ea8000c1e1900 */
[----:B----4-:R-:W2:Y:S02]  /*0250*/  LDG.E R5, desc[UR12][R8.64+-0x1c] ;  /* 0xffffe40c08057981 */ /* 0x010ea4000c1e1900 */
[----:B--2---:R-:W-:-:S05]  /*0260*/  FFMA R5, R14, R5, R15 ;  /* 0x000000050e057223 */ /* 0x004fca000000000f */
[----:B------:R2:W-:Y:S04]  /*0270*/  STG.E desc[UR12][R2.64], R5 ;  /* 0x0000000502007986 */ /* 0x0005e8000c10190c */
[----:B------:R-:W3:Y:S04]  /*0280*/  LDG.E R14, desc[UR12][R10.64+-0x18] ;  /* 0xffffe80c0a0e7981 */ /* 0x000ee8000c1e1900 */
[----:B------:R-:W3:Y:S02]  /*0290*/  LDG.E R16, desc[UR12][R8.64+-0x18] ;  /* 0xffffe80c08107981 */ /* 0x000ee4000c1e1900 */
[----:B---3--:R-:W-:-:S05]  /*02a0*/  FFMA R17, R14, R16, R5 ;  /* 0x000000100e117223 */ /* 0x008fca0000000005 */
[----:B------:R3:W-:Y:S04]  /*02b0*/  STG.E desc[UR12][R2.64], R17 ;  /* 0x0000001102007986 */ /* 0x0007e8000c10190c */
[----:B------:R-:W1:Y:S04]  /*02c0*/  LDG.E R14, desc[UR12][R10.64+-0x14] ;  /* 0xffffec0c0a0e7981 */ /* 0x000e68000c1e1900 */
[----:B------:R-:W1:Y:S02]  /*02d0*/  LDG.E R16, desc[UR12][R8.64+-0x14] ;  /* 0xffffec0c08107981 */ /* 0x000e64000c1e1900 */
[----:B-1----:R-:W-:-:S05]  /*02e0*/  FFMA R15, R14, R16, R17 ;  /* 0x000000100e0f7223 */ /* 0x002fca0000000011 */
[----:B------:R1:W-:Y:S04]  /*02f0*/  STG.E desc[UR12][R2.64], R15 ;  /* 0x0000000f02007986 */ /* 0x0003e8000c10190c */
[----:B------:R-:W2:Y:S04]  /*0300*/  LDG.E R14, desc[UR12][R10.64+-0x10] ;  /* 0xfffff00c0a0e7981 */ /* 0x000ea8000c1e1900 */
[----:B------:R-:W2:Y:S02]  /*0310*/  LDG.E R16, desc[UR12][R8.64+-0x10] ;  /* 0xfffff00c08107981 */ /* 0x000ea4000c1e1900 */
        /* <DEDUP_REMOVED lines=34> */
[----:B------:R-:W4:Y:S04]  /*0540*/  LDG.E R14, desc[UR12][R10.64+0x14] ;  /* 0x0000140c0a0e7981 */ /* 0x000f28000c1e1900 */
[----:B------:R-:W4:Y:S02]  /*0550*/  LDG.E R16, desc[UR12][R8.64+0x14] ;  /* 0x0000140c08107981 */ /* 0x000f24000c1e1900 */
[----:B----4-:R-:W-:-:S05]  /*0560*/  FFMA R19, R14, R16, R15 ;  /* 0x000000100e137223 */ /* 0x010fca000000000f */
[----:B------:R4:W-:Y:S04]  /*0570*/  STG.E desc[UR12][R2.64], R19 ;  /* 0x0000001302007986 */ /* 0x0009e8000c10190c */
[----:B------:R-:W3:Y:S04]  /*0580*/  LDG.E R14, desc[UR12][R10.64+0x18] ;  /* 0x0000180c0a0e7981 */ /* 0x000ee8000c1e1900 */
[----:B--2---:R-:W3:Y:S01]  /*0590*/  LDG.E R5, desc[UR12][R8.64+0x18] ;  /* 0x0000180c08057981 */ /* 0x004ee2000c1e1900 */
[----:B------:R-:W-:Y:S01]  /*05a0*/  IADD3 R6, PT, PT, R6, 0x10, RZ ;  /* 0x0000001006067810 */ /* 0x000fe20007ffe0ff */
[----:B---3--:R-:W-:-:S05]  /*05b0*/  FFMA R17, R14, R5, R19 ;  /* 0x000000050e117223 */ /* 0x008fca0000000013 */
[----:B------:R4:W-:Y:S04]  /*05c0*/  STG.E desc[UR12][R2.64], R17 ;  /* 0x0000001102007986 */ /* 0x0009e8000c10190c */
[----:B------:R-:W2:Y:S04]  /*05d0*/  LDG.E R14, desc[UR12][R10.64+0x1c] ;  /* 0x00001c0c0a0e7981 */ /* 0x000ea8000c1e1900 */
[----:B------:R-:W2:Y:S01]  /*05e0*/  LDG.E R5, desc[UR12][R8.64+0x1c] ;  /* 0x00001c0c08057981 */ /* 0x000ea2000c1e1900 */
[----:B------:R-:W-:Y:S02]  /*05f0*/  ISETP.NE.AND P1, PT, R6, RZ, PT ;  /* 0x000000ff0600720c */ /* 0x000fe40003f25270 */
[----:B------:R-:W-:Y:S01]  /*0600*/  IADD3 R13, PT, PT, R13, 0x10, RZ ;  /* 0x000000100d0d7810 */ /* 0x000fe20007ffe0ff */
[----:B--2---:R-:W-:Y:S01]  /*0610*/  FFMA R5, R14, R5, R17 ;  /* 0x000000050e057223 */ /* 0x004fe20000000011 */
[----:B------:R-:W-:-:S04]  /*0620*/  IADD3 R14, P2, PT, R8, 0x40, RZ ;  /* 0x00000040080e7810 */ /* 0x000fc80007f5e0ff */
[----:B------:R4:W-:Y:S01]  /*0630*/  STG.E desc[UR12][R2.64], R5 ;  /* 0x0000000502007986 */ /* 0x0009e2000c10190c */
[----:B-1----:R-:W-:-:S04]  /*0640*/  IADD3.X R15, PT, PT, RZ, R9, RZ, P2, !PT ;  /* 0x00000009ff0f7210 */ /* 0x002fc800017fe4ff */
[----:B------:R-:W-:Y:S05]  /*0650*/  @P1 BRA `(.L_x_1) ;  /* 0xfffffff800d41947 */ /* 0x000fea000383ffff */
.L_x_0:
[----:B------:R-:W-:Y:S05]  /*0660*/  @!P0 EXIT ;  /* 0x000000000000894d */ /* 0x000fea0003800000 */
[----:B------:R-:W-:Y:S02]  /*0670*/  ISETP.GE.U32.AND P0, PT, R12, 0x8, PT ;  /* 0x000000080c00780c */ /* 0x000fe40003f06070 */
[----:B------:R-:W-:-:S04]  /*0680*/  LOP3.LUT R14, R4, 0x7, RZ, 0xc0, !PT ;  /* 0x00000007040e7812 */ /* 0x000fc800078ec0ff */
[----:B------:R-:W-:-:S07]  /*0690*/  ISETP.NE.AND P1, PT, R14, RZ, PT ;  /* 0x000000ff0e00720c */ /* 0x000fce0003f25270 */
[----:B------:R-:W-:Y:S06]  /*06a0*/  @!P0 BRA `(.L_x_2) ;  /* 0x0000000000988947 */ /* 0x000fec0003800000 */
[----:B------:R-:W1:Y:S01]  /*06b0*/  LDC.64 R8, c[0x0][0x380] ;  /* 0x0000e000ff087b82 */ /* 0x000e620000000a00 */
[----:B------:R-:W-:-:S07]  /*06c0*/  IADD3 R13, PT, PT, R0, R7, RZ ;  /* 0x00000007000d7210 */ /* 0x000fce0007ffe0ff */
[----:B------:R-:W2:Y:S01]  /*06d0*/  LDC.64 R10, c[0x0][0x388] ;  /* 0x0000e200ff0a7b82 */ /* 0x000ea20000000a00 */
[----:B-1----:R-:W-:-:S05]  /*06e0*/  IMAD.WIDE R8, R13, 0x4, R8 ;  /* 0x000000040d087825 */ /* 0x002fca00078e0208 */
[----:B------:R-:W4:Y:S01]  /*06f0*/  LDG.E R6, desc[UR12][R8.64] ;  /* 0x0000000c08067981 */ /* 0x000f22000c1e1900 */
[----:B--2---:R-:W-:-:S05]  /*0700*/  IMAD.WIDE.U32 R10, R7, 0x4, R10 ;  /* 0x00000004070a7825 */ /* 0x004fca00078e000a */
[----:B------:R-:W4:Y:S02]  /*0710*/  LDG.E R12, desc[UR12][R10.64] ;  /* 0x0000000c0a0c7981 */ /* 0x000f24000c1e1900 */
[----:B----45:R-:W-:-:S05]  /*0720*/  FFMA R5, R6, R12, R5 ;  /* 0x0000000c06057223 */ /* 0x030fca0000000005 */
        /* <DEDUP_REMOVED lines=21> */
[----:B------:R-:W3:Y:S04]  /*0880*/  LDG.E R6, desc[UR12][R8.64+0x18] ;  /* 0x0000180c08067981 */ /* 0x000ee8000c1e1900 */
[----:B------:R-:W3:Y:S02]  /*0890*/  LDG.E R12, desc[UR12][R10.64+0x18] ;  /* 0x0000180c0a0c7981 */ /* 0x000ee4000c1e1900 */
[----:B---3--:R-:W-:-:S05]  /*08a0*/  FFMA R17, R6, R12, R15 ;  /* 0x0000000c06117223 */ /* 0x008fca000000000f */
[----:B------:R2:W-:Y:S04]  /*08b0*/  STG.E desc[UR12][R2.64], R17 ;  /* 0x0000001102007986 */ /* 0x0005e8000c10190c */
[----:B------:R-:W3:Y:S04]  /*08c0*/  LDG.E R6, desc[UR12][R8.64+0x1c] ;  /* 0x00001c0c08067981 */ /* 0x000ee8000c1e1900 */
[----:B-1----:R-:W3:Y:S01]  /*08d0*/  LDG.E R5, desc[UR12][R10.64+0x1c] ;  /* 0x00001c0c0a057981 */ /* 0x002ee2000c1e1900 */
[----:B------:R-:W-:Y:S01]  /*08e0*/  IADD3 R7, PT, PT, R7, 0x8, RZ ;  /* 0x0000000807077810 */ /* 0x000fe20007ffe0ff */
[----:B---3--:R-:W-:-:S05]  /*08f0*/  FFMA R5, R6, R5, R17 ;  /* 0x0000000506057223 */ /* 0x008fca0000000011 */
[----:B------:R2:W-:Y:S02]  /*0900*/  STG.E desc[UR12][R2.64], R5 ;  /* 0x0000000502007986 */ /* 0x0005e4000c10190c */
.L_x_2:
[----:B------:R-:W-:Y:S05]  /*0910*/  @!P1 EXIT ;  /* 0x000000000000994d */ /* 0x000fea0003800000 */
[----:B------:R-:W-:Y:S02]  /*0920*/  ISETP.GE.U32.AND P0, PT, R14, 0x4, PT ;  /* 0x000000040e00780c */ /* 0x000fe40003f06070 */
[----:B------:R-:W-:-:S04]  /*0930*/  LOP3.LUT R4, R4, 0x3, RZ, 0xc0, !PT ;  /* 0x0000000304047812 */ /* 0x000fc800078ec0ff */
[----:B------:R-:W-:-:S07]  /*0940*/  ISETP.NE.AND P1, PT, R4, RZ, PT ;  /* 0x000000ff0400720c */ /* 0x000fce0003f25270 */
[----:B------:R-:W-:Y:S06]  /*0950*/  @!P0 BRA `(.L_x_3) ;  /* 0x0000000000588947 */ /* 0x000fec0003800000 */
[----:B------:R-:W1:Y:S01]  /*0960*/  LDC.64 R8, c[0x0][0x380] ;  /* 0x0000e000ff087b82 */ /* 0x000e620000000a00 */
[----:B--2---:R-:W-:-:S07]  /*0970*/  IADD3 R13, PT, PT, R0, R7, RZ ;  /* 0x00000007000d7210 */ /* 0x004fce0007ffe0ff */
        /* <DEDUP_REMOVED lines=11> */
[----:B------:R-:W2:Y:S04]  /*0a30*/  LDG.E R6, desc[UR12][R8.64+0x8] ;  /* 0x0000080c08067981 */ /* 0x000ea8000c1e1900 */
[----:B------:R-:W2:Y:S02]  /*0a40*/  LDG.E R12, desc[UR12][R10.64+0x8] ;  /* 0x0000080c0a0c7981 */ /* 0x000ea4000c1e1900 */
[----:B--2---:R-:W-:-:S05]  /*0a50*/  FFMA R15, R6, R12, R13 ;  /* 0x0000000c060f7223 */ /* 0x004fca000000000d */
[----:B------:R3:W-:Y:S04]  /*0a60*/  STG.E desc[UR12][R2.64], R15 ;  /* 0x0000000f02007986 */ /* 0x0007e8000c10190c */
[----:B------:R-:W1:Y:S04]  /*0a70*/  LDG.E R6, desc[UR12][R8.64+0xc] ;  /* 0x00000c0c08067981 */ /* 0x000e68000c1e1900 */
[----:B------:R-:W1:Y:S01]  /*0a80*/  LDG.E R12, desc[UR12][R10.64+0xc] ;  /* 0x00000c0c0a0c7981 */ /* 0x000e62000c1e1900 */
[----:B------:R-:W-:Y:S01]  /*0a90*/  IADD3 R7, PT, PT, R7, 0x4, RZ ;  /* 0x0000000407077810 */ /* 0x000fe20007ffe0ff */
[----:B-1----:R-:W-:-:S05]  /*0aa0*/  FFMA R5, R6, R12, R15 ;  /* 0x0000000c06057223 */ /* 0x002fca000000000f */
[----:B------:R3:W-:Y:S02]  /*0ab0*/  STG.E desc[UR12][R2.64], R5 ;  /* 0x0000000502007986 */ /* 0x0007e4000c10190c */
.L_x_3:
[----:B------:R-:W-:Y:S05]  /*0ac0*/  @!P1 EXIT ;  /* 0x000000000000994d */ /* 0x000fea0003800000 */
[----:B------:R-:W1:Y:S01]  /*0ad0*/  LDC.64 R10, c[0x0][0x388] ;  /* 0x0000e200ff0a7b82 */ /* 0x000e620000000a00 */
[----:B--23--:R-:W-:Y:S02]  /*0ae0*/  IADD3 R13, PT, PT, R0, R7, RZ ;  /* 0x00000007000d7210 */ /* 0x00cfe40007ffe0ff */
[----:B------:R-:W-:-:S05]  /*0af0*/  IADD3 R4, PT, PT, -R4, RZ, RZ ;  /* 0x000000ff04047210 */ /* 0x000fca0007ffe1ff */
[----:B------:R-:W2:Y:S01]  /*0b00*/  LDC.64 R8, c[0x0][0x380] ;  /* 0x0000e000ff087b82 */ /* 0x000ea20000000a00 */
[----:B-1----:R-:W-:-:S07]  /*0b10*/  IMAD.WIDE.U32 R10, R7, 0x4, R10 ;  /* 0x00000004070a7825 */ /* 0x002fce00078e000a */
.L_x_4:
[----:B--2---:R-:W-:Y:S01]  /*0b20*/  IMAD.WIDE R6, R13, 0x4, R8 ;  /* 0x000000040d067825 */ /* 0x004fe200078e0208 */
[----:B-1----:R1:W4:Y:S05]  /*0b30*/  LDG.E R0, desc[UR12][R10.64] ;  /* 0x0000000c0a007981 */ /* 0x00232a000c1e1900 */
[----:B------:R-:W4:Y:S01]  /*0b40*/  LDG.E R6, desc[UR12][R6.64] ;  /* 0x0000000c06067981 */ /* 0x000f22000c1e1900 */
[----:B------:R-:W-:-:S04]  /*0b50*/  IADD3 R4, PT, PT, R4, 0x1, RZ ;  /* 0x0000000104047810 */ /* 0x000fc80007ffe0ff */
[----:B------:R-:W-:Y:S02]  /*0b60*/  ISETP.NE.AND P0, PT, R4, RZ, PT ;  /* 0x000000ff0400720c */ /* 0x000fe40003f05270 */
[----:B-1----:R-:W-:Y:S02]  /*0b70*/  IADD3 R10, P1, PT, R10, 0x4, RZ ;  /* 0x000000040a0a7810 */ /* 0x002fe40007f3e0ff */
[----:B------:R-:W-:Y:S02]  /*0b80*/  IADD3 R13, PT, PT, R13, 0x1, RZ ;  /* 0x000000010d0d7810 */ /* 0x000fe40007ffe0ff */
[----:B------:R-:W-:Y:S01]  /*0b90*/  IADD3.X R11, PT, PT, RZ, R11, RZ, P1, !PT ;  /* 0x0000000bff0b7210 */ /* 0x000fe20000ffe4ff */
[----:B----45:R-:W-:-:S05]  /*0ba0*/  FFMA R5, R6, R0, R5 ;  /* 0x0000000006057223 */ /* 0x030fca0000000005 */
[----:B------:R1:W-:Y:S01]  /*0bb0*/  STG.E desc[UR12][R2.64], R5 ;  /* 0x0000000502007986 */ /* 0x0003e2000c10190c */
[----:B------:R-:W-:Y:S05]  /*0bc0*/  @P0 BRA `(.L_x_4) ;  /* 0xfffffffc00d40947 */ /* 0x000fea000383ffff */
[----:B------:R-:W-:Y:S05]  /*0bd0*/  EXIT ;  /* 0x000000000000794d */ /* 0x000fea0003800000 */
.L_x_5:
[----:B------:R-:W-:-:S00]  /*0be0*/  BRA `(.L_x_5) ;  /* 0xfffffffc00fc7947 */ /* 0x000fc0000383ffff */
[----:B------:R-:W-:-:S00]  /*0bf0*/  NOP ;  /* 0x0000000000007918 */ /* 0x000fc00000000000 */
        /* <DEDUP_REMOVED lines=8> */
.L_x_6:


//--------------------- .nv.shared.reserved.0     --------------------------
	.section	.nv.shared.reserved.0,"aw",@nobits
	.weak		__nv_reservedSMEM_offset_0_alias
	.size		__nv_reservedSMEM_offset_0_alias, 0, 64
	.other		__nv_reservedSMEM_offset_0_alias,@"STO_CUDA_RESERVED_SHARED STV_DEFAULT"
__nv_reservedSMEM_offset_0_alias:
	.zero		0
	.zero		64


//--------------------- .nv.constant0._Z20MultMatrizVectKernelPfS_S_i --------------------------
	.section	.nv.constant0._Z20MultMatrizVectKernelPfS_S_i,"a",@progbits
	.sectionflags	@""
	.align	4
.nv.constant0._Z20MultMatrizVectKernelPfS_S_i:
	.zero		924


//--------------------- SYMBOLS --------------------------

	.type		.nv.reservedSmem.offset0,@object
	.size		.nv.reservedSmem.offset0,0x4
